	.headerflags	@"EF_CUDA_TEXMODE_UNIFIED EF_CUDA_64BIT_ADDRESS EF_CUDA_ACCELERATORS EF_CUDA_SM90 EF_CUDA_VIRTUAL_SM(EF_CUDA_SM90)"
	.elftype	@"ET_EXEC"


//--------------------- .nv.info                  --------------------------
	.section	.nv.info,"",@"SHT_CUDA_INFO"
	.align	4


	//----- nvinfo : EIATTR_REGCOUNT
	.align		4
        /*0000*/ 	.byte	0x04, 0x2f
        /*0002*/ 	.short	(.L_3 - .L_2)
	.align		4
.L_2:
        /*0004*/ 	.word	index@(triton_poi_fused__native_batch_norm_legit_no_training_add_relu_12)
        /*0008*/ 	.word	0x00000014


	//----- nvinfo : EIATTR_MIN_STACK_SIZE
	.align		4
.L_3:
        /*000c*/ 	.byte	0x04, 0x12
        /*000e*/ 	.short	(.L_5 - .L_4)
	.align		4
.L_4:
        /*0010*/ 	.word	index@(triton_poi_fused__native_batch_norm_legit_no_training_add_relu_12)
        /*0014*/ 	.word	0x00000000


	//----- nvinfo : EIATTR_FRAME_SIZE
	.align		4
.L_5:
        /*0018*/ 	.byte	0x04, 0x11
        /*001a*/ 	.short	(.L_7 - .L_6)
	.align		4
.L_6:
        /*001c*/ 	.word	index@(triton_poi_fused__native_batch_norm_legit_no_training_add_relu_12)
        /*0020*/ 	.word	0x00000000


	//----- nvinfo : EIATTR_MIN_STACK_SIZE
	.align		4
.L_7:
        /*0024*/ 	.byte	0x04, 0x12
        /*0026*/ 	.short	(.L_9 - .L_8)
	.align		4
.L_8:
        /*0028*/ 	.word	index@(triton_poi_fused__native_batch_norm_legit_no_training_add_relu_12)
        /*002c*/ 	.word	0x00000000
.L_9:


//--------------------- .nv.info.triton_poi_fused__native_batch_norm_legit_no_training_add_relu_12 --------------------------
	.section	.nv.info.triton_poi_fused__native_batch_norm_legit_no_training_add_relu_12,"",@"SHT_CUDA_INFO"
	.sectionflags	@""
	.align	4


	//----- nvinfo : EIATTR_CUDA_API_VERSION
	.align		4
        /*0000*/ 	.byte	0x04, 0x37
        /*0002*/ 	.short	(.L_11 - .L_10)
.L_10:
        /*0004*/ 	.word	0x0000007c


	//----- nvinfo : EIATTR_KPARAM_INFO
	.align		4
.L_11:
        /*0008*/ 	.byte	0x04, 0x17
        /*000a*/ 	.short	(.L_13 - .L_12)
.L_12:
        /*000c*/ 	.word	0x00000000
        /*0010*/ 	.short	0x0007
        /*0012*/ 	.short	0x0038
        /*0014*/ 	.byte	0x00, 0xf0, 0x11, 0x00


	//----- nvinfo : EIATTR_KPARAM_INFO
	.align		4
.L_13:
        /*0018*/ 	.byte	0x04, 0x17
        /*001a*/ 	.short	(.L_15 - .L_14)
.L_14:
        /*001c*/ 	.word	0x00000000
        /*0020*/ 	.short	0x0006
        /*0022*/ 	.short	0x0030
        /*0024*/ 	.byte	0x00, 0xf4, 0x21, 0x00


	//----- nvinfo : EIATTR_KPARAM_INFO
	.align		4
.L_15:
        /*0028*/ 	.byte	0x04, 0x17
        /*002a*/ 	.short	(.L_17 - .L_16)
.L_16:
        /*002c*/ 	.word	0x00000000
        /*0030*/ 	.short	0x0005
        /*0032*/ 	.short	0x0028
        /*0034*/ 	.byte	0x00, 0xf4, 0x21, 0x00


	//----- nvinfo : EIATTR_KPARAM_INFO
	.align		4
.L_17:
        /*0038*/ 	.byte	0x04, 0x17
        /*003a*/ 	.short	(.L_19 - .L_18)
.L_18:
        /*003c*/ 	.word	0x00000000
        /*0040*/ 	.short	0x0004
        /*0042*/ 	.short	0x0020
        /*0044*/ 	.byte	0x00, 0xf4, 0x21, 0x00


	//----- nvinfo : EIATTR_KPARAM_INFO
	.align		4
.L_19:
        /*0048*/ 	.byte	0x04, 0x17
        /*004a*/ 	.short	(.L_21 - .L_20)
.L_20:
        /*004c*/ 	.word	0x00000000
        /*0050*/ 	.short	0x0003
        /*0052*/ 	.short	0x0018
        /*0054*/ 	.byte	0x00, 0xf4, 0x21, 0x00


	//----- nvinfo : EIATTR_KPARAM_INFO
	.align		4
.L_21:
        /*0058*/ 	.byte	0x04, 0x17
        /*005a*/ 	.short	(.L_23 - .L_22)
.L_22:
        /*005c*/ 	.word	0x00000000
        /*0060*/ 	.short	0x0002
        /*0062*/ 	.short	0x0010
        /*0064*/ 	.byte	0x00, 0xf4, 0x21, 0x00


	//----- nvinfo : EIATTR_KPARAM_INFO
	.align		4
.L_23:
        /*0068*/ 	.byte	0x04, 0x17
        /*006a*/ 	.short	(.L_25 - .L_24)
.L_24:
        /*006c*/ 	.word	0x00000000
        /*0070*/ 	.short	0x0001
        /*0072*/ 	.short	0x0008
        /*0074*/ 	.byte	0x00, 0xf4, 0x21, 0x00


	//----- nvinfo : EIATTR_KPARAM_INFO
	.align		4
.L_25:
        /*0078*/ 	.byte	0x04, 0x17
        /*007a*/ 	.short	(.L_27 - .L_26)
.L_26:
        /*007c*/ 	.word	0x00000000
        /*0080*/ 	.short	0x0000
        /*0082*/ 	.short	0x0000
        /*0084*/ 	.byte	0x00, 0xf4, 0x21, 0x00


	//----- nvinfo : EIATTR_SPARSE_MMA_MASK
	.align		4
.L_27:
        /*0088*/ 	.byte	0x03, 0x50
        /*008a*/ 	.short	0x0000


	//----- nvinfo : EIATTR_MAXREG_COUNT
	.align		4
        /*008c*/ 	.byte	0x03, 0x1b
        /*008e*/ 	.short	0x00ff


	//----- nvinfo : EIATTR_EXIT_INSTR_OFFSETS
	.align		4
        /*0090*/ 	.byte	0x04, 0x1c
        /*0092*/ 	.short	(.L_29 - .L_28)


	//   ....[0]....
.L_28:
        /*0094*/ 	.word	0x00000420


	//----- nvinfo : EIATTR_REQNTID
	.align		4
.L_29:
        /*0098*/ 	.byte	0x04, 0x10
        /*009a*/ 	.short	(.L_31 - .L_30)
.L_30:
        /*009c*/ 	.word	0x00000080
        /*00a0*/ 	.word	0x00000001
        /*00a4*/ 	.word	0x00000001


	//----- nvinfo : EIATTR_CBANK_PARAM_SIZE
	.align		4
.L_31:
        /*00a8*/ 	.byte	0x03, 0x19
        /*00aa*/ 	.short	0x003c


	//----- nvinfo : EIATTR_PARAM_CBANK
	.align		4
        /*00ac*/ 	.byte	0x04, 0x0a
        /*00ae*/ 	.short	(.L_33 - .L_32)
	.align		4
.L_32:
        /*00b0*/ 	.word	index@(.nv.constant0.triton_poi_fused__native_batch_norm_legit_no_training_add_relu_12)
        /*00b4*/ 	.short	0x0210
        /*00b6*/ 	.short	0x003c


	//----- nvinfo : EIATTR_SW_WAR
	.align		4
.L_33:
        /*00b8*/ 	.byte	0x04, 0x36
        /*00ba*/ 	.short	(.L_35 - .L_34)
.L_34:
        /*00bc*/ 	.word	0x00000008
.L_35:


//--------------------- .nv.callgraph             --------------------------
	.section	.nv.callgraph,"",@"SHT_CUDA_CALLGRAPH"
	.align	4
	.sectionentsize	8
	.align		4
        /*0000*/ 	.word	0x00000000
	.align		4
        /*0004*/ 	.word	0xffffffff
	.align		4
        /*0008*/ 	.word	0x00000000
	.align		4
        /*000c*/ 	.word	0xfffffffe
	.align		4
        /*0010*/ 	.word	0x00000000
	.align		4
        /*0014*/ 	.word	0xfffffffd
	.align		4
        /*0018*/ 	.word	0x00000000
	.align		4
        /*001c*/ 	.word	0xfffffffc


//--------------------- .nv.constant4             --------------------------
	.section	.nv.constant4,"a",@progbits
	.align	8
	.align		8
.nv.constant4:
        /*0000*/ 	.dword	_$_str
	.align		8
        /*0008*/ 	.dword	_$_str_$_2


//--------------------- .text.triton_poi_fused__native_batch_norm_legit_no_training_add_relu_12 --------------------------
	.section	.text.triton_poi_fused__native_batch_norm_legit_no_training_add_relu_12,"ax",@progbits
	.align	128
        .global         triton_poi_fused__native_batch_norm_legit_no_training_add_relu_12
        .type           triton_poi_fused__native_batch_norm_legit_no_training_add_relu_12,@function
        .size           triton_poi_fused__native_batch_norm_legit_no_training_add_relu_12,(.L_x_1 - triton_poi_fused__native_batch_norm_legit_no_training_add_relu_12)
        .other          triton_poi_fused__native_batch_norm_legit_no_training_add_relu_12,@"STO_CUDA_ENTRY STV_DEFAULT"
triton_poi_fused__native_batch_norm_legit_no_training_add_relu_12:
.text.triton_poi_fused__native_batch_norm_legit_no_training_add_relu_12:
[----:B------:R-:W-:Y:S01]  /*0000*/  LDC R1, c[0x0][0x28] ;  /* 0x00000a00ff017b82 */ /* 0x000fe20000000800 */
[----:B------:R-:W1:Y:S07]  /*0010*/  S2R R0, SR_TID.X ;  /* 0x0000000000007919 */ /* 0x000e6e0000002100 */
[----:B------:R-:W2:Y:S01]  /*0020*/  LDC.64 R2, c[0x0][0x228] ;  /* 0x00008a00ff027b82 */ /* 0x000ea20000000a00 */
[----:B------:R-:W-:Y:S01]  /*0030*/  ULDC.64 UR4, c[0x0][0x208] ;  /* 0x0000820000047ab9 */ /* 0x000fe20000000a00 */
[----:B------:R-:W3:Y:S06]  /*0040*/  S2R R7, SR_CTAID.X ;  /* 0x0000000000077919 */ /* 0x000eec0000002500 */
[----:B------:R-:W4:Y:S08]  /*0050*/  LDC.64 R8, c[0x0][0x230] ;  /* 0x00008c00ff087b82 */ /* 0x000f300000000a00 */
[----:B------:R-:W5:Y:S08]  /*0060*/  LDC.64 R10, c[0x0][0x238] ;  /* 0x00008e00ff0a7b82 */ /* 0x000f700000000a00 */
[----:B------:R-:W4:Y:S01]  /*0070*/  LDC.64 R12, c[0x0][0x210] ;  /* 0x00008400ff0c7b82 */ /* 0x000f220000000a00 */
[----:B-1----:R-:W-:-:S02]  /*0080*/  SHF.L.U32 R0, R0, 0x1, RZ ;  /* 0x0000000100007819 */ /* 0x002fc400000006ff */
[----:B---3--:R-:W-:Y:S02]  /*0090*/  SHF.R.S32.HI R5, RZ, 0x17, R7 ;  /* 0x00000017ff057819 */ /* 0x008fe40000011407 */
[----:B------:R-:W-:Y:S02]  /*00a0*/  LOP3.LUT R0, R0, 0xfe, RZ, 0xc0, !PT ;  /* 0x000000fe00007812 */ /* 0x000fe400078ec0ff */
[----:B------:R-:W-:Y:S02]  /*00b0*/  SGXT R5, R5, 0x1 ;  /* 0x000000010505781a */ /* 0x000fe40000000200 */
[----:B------:R-:W-:Y:S02]  /*00c0*/  LEA R0, R7, R0, 0x8 ;  /* 0x0000000007007211 */ /* 0x000fe400078e40ff */
[----:B------:R-:W1:Y:S02]  /*00d0*/  LDC.64 R6, c[0x0][0x220] ;  /* 0x00008800ff067b82 */ /* 0x000e640000000a00 */
[----:B------:R-:W-:-:S04]  /*00e0*/  LEA.HI R5, R5, R0, RZ, 0x6 ;  /* 0x0000000005057211 */ /* 0x000fc800078f30ff */
[----:B------:R-:W-:-:S04]  /*00f0*/  LOP3.LUT R5, R5, 0xffffffc0, RZ, 0xc0, !PT ;  /* 0xffffffc005057812 */ /* 0x000fc800078ec0ff */
[----:B------:R-:W-:Y:S02]  /*0100*/  IADD3 R15, R0, -R5, RZ ;  /* 0x80000005000f7210 */ /* 0x000fe40007ffe0ff */
[----:B------:R-:W3:Y:S03]  /*0110*/  LDC.64 R4, c[0x0][0x218] ;  /* 0x00008600ff047b82 */ /* 0x000ee60000000a00 */
[----:B--2---:R-:W-:-:S06]  /*0120*/  IMAD.WIDE R2, R15, 0x4, R2 ;  /* 0x000000040f027825 */ /* 0x004fcc00078e0202 */
[----:B------:R-:W2:Y:S01]  /*0130*/  LDG.E.EL.64 R2, desc[UR4][R2.64] ;  /* 0x0000000402027981 */ /* 0x000ea2000c2e1b00 */
[----:B-1----:R-:W-:-:S04]  /*0140*/  IMAD.WIDE R6, R15, 0x4, R6 ;  /* 0x000000040f067825 */ /* 0x002fc800078e0206 */
[C---:B----4-:R-:W-:Y:S02]  /*0150*/  IMAD.WIDE R8, R15.reuse, 0x4, R8 ;  /* 0x000000040f087825 */ /* 0x050fe400078e0208 */
[----:B------:R-:W4:Y:S02]  /*0160*/  LDG.E.EL.64 R6, desc[UR4][R6.64] ;  /* 0x0000000406067981 */ /* 0x000f24000c2e1b00 */
[----:B-----5:R-:W-:Y:S02]  /*0170*/  IMAD.WIDE R10, R15, 0x4, R10 ;  /* 0x000000040f0a7825 */ /* 0x020fe400078e020a */
[----:B------:R-:W5:Y:S02]  /*0180*/  LDG.E.EL.64 R8, desc[UR4][R8.64] ;  /* 0x0000000408087981 */ /* 0x000f64000c2e1b00 */
[C---:B---3--:R-:W-:Y:S02]  /*0190*/  IMAD.WIDE R4, R0.reuse, 0x4, R4 ;  /* 0x0000000400047825 */ /* 0x048fe400078e0204 */
[----:B------:R-:W5:Y:S04]  /*01a0*/  LDG.E.EL.64 R10, desc[UR4][R10.64] ;  /* 0x000000040a0a7981 */ /* 0x000f68000c2e1b00 */
[----:B------:R-:W4:Y:S01]  /*01b0*/  LDG.E.64 R4, desc[UR4][R4.64] ;  /* 0x0000000404047981 */ /* 0x000f22000c1e1b00 */
[----:B0-----:R-:W-:-:S06]  /*01c0*/  IMAD.WIDE R12, R0, 0x4, R12 ;  /* 0x00000004000c7825 */ /* 0x001fcc00078e020c */
[----:B------:R-:W3:Y:S01]  /*01d0*/  LDG.E.64 R12, desc[UR4][R12.64] ;  /* 0x000000040c0c7981 */ /* 0x000ee2000c1e1b00 */
[----:B------:R-:W-:Y:S01]  /*01e0*/  HFMA2.MMA R16, -RZ, RZ, 1.625, 0 ;  /* 0x3e800000ff107435 */ /* 0x000fe200000001ff */
[----:B--2---:R-:W-:Y:S01]  /*01f0*/  FADD R2, R2, 9.9999997473787516356e-06 ;  /* 0x3727c5ac02027421 */ /* 0x004fe20000000000 */
[----:B------:R-:W-:-:S03]  /*0200*/  FADD R3, R3, 9.9999997473787516356e-06 ;  /* 0x3727c5ac03037421 */ /* 0x000fc60000000000 */
[----:B------:R-:W0:Y:S08]  /*0210*/  MUFU.SQRT R14, R2 ;  /* 0x00000002000e7308 */ /* 0x000e300000002000 */
[----:B------:R1:W2:Y:S01]  /*0220*/  MUFU.SQRT R15, R3 ;  /* 0x00000003000f7308 */ /* 0x0002a20000002000 */
[C---:B0-----:R-:W-:Y:S02]  /*0230*/  FSETP.GT.AND P0, PT, R14.reuse, 8.50705917302346158658e+37, PT ;  /* 0x7e8000000e00780b */ /* 0x041fe40003f04000 */
[----:B------:R-:W-:Y:S01]  /*0240*/  FSETP.GEU.AND P2, PT, R14, 1.175494350822287508e-38, PT ;  /* 0x008000000e00780b */ /* 0x000fe20003f4e000 */
[----:B-1----:R-:W0:Y:S01]  /*0250*/  LDC.64 R2, c[0x0][0x240] ;  /* 0x00009000ff027b82 */ /* 0x002e220000000a00 */
[----:B--2---:R-:W-:-:S02]  /*0260*/  FSETP.GT.AND P1, PT, R15, 8.50705917302346158658e+37, PT ;  /* 0x7e8000000f00780b */ /* 0x004fc40003f24000 */
[----:B------:R-:W-:-:S07]  /*0270*/  FSETP.GEU.AND P3, PT, R15, 1.175494350822287508e-38, PT ;  /* 0x008000000f00780b */ /* 0x000fce0003f6e000 */
[----:B------:R-:W-:-:S04]  /*0280*/  @P0 FMUL R14, R14, 0.25 ;  /* 0x3e8000000e0e0820 */ /* 0x000fc80000400000 */
[----:B------:R-:W-:Y:S01]  /*0290*/  @!P2 FMUL R14, R14, 16777216 ;  /* 0x4b8000000e0ea820 */ /* 0x000fe20000400000 */
[----:B------:R-:W-:-:S04]  /*02a0*/  @P1 FMUL R15, R15, 0.25 ;  /* 0x3e8000000f0f1820 */ /* 0x000fc80000400000 */
[----:B------:R-:W-:Y:S01]  /*02b0*/  @!P3 FMUL R15, R15, 16777216 ;  /* 0x4b8000000f0fb820 */ /* 0x000fe20000400000 */
[----:B------:R-:W1:Y:S01]  /*02c0*/  MUFU.RCP R14, R14 ;  /* 0x0000000e000e7308 */ /* 0x000e620000001000 */
[----:B------:R-:W-:-:S07]  /*02d0*/  FSEL R17, R16, 1, P0 ;  /* 0x3f80000010117808 */ /* 0x000fce0000000000 */
[----:B------:R-:W2:Y:S01]  /*02e0*/  MUFU.RCP R15, R15 ;  /* 0x0000000f000f7308 */ /* 0x000ea20000001000 */
[----:B------:R-:W-:Y:S01]  /*02f0*/  FSEL R16, R16, 1, P1 ;  /* 0x3f80000010107808 */ /* 0x000fe20000800000 */
[----:B------:R-:W-:Y:S01]  /*0300*/  @!P2 FMUL R17, R17, 16777216 ;  /* 0x4b8000001111a820 */ /* 0x000fe20000400000 */
[----:B----4-:R-:W-:-:S03]  /*0310*/  FADD R4, R4, -R6 ;  /* 0x8000000604047221 */ /* 0x010fc60000000000 */
[----:B------:R-:W-:Y:S01]  /*0320*/  @!P3 FMUL R16, R16, 16777216 ;  /* 0x4b8000001010b820 */ /* 0x000fe20000400000 */
[----:B-1----:R-:W-:Y:S01]  /*0330*/  FMUL R17, R14, R17 ;  /* 0x000000110e117220 */ /* 0x002fe20000400000 */
[----:B------:R-:W-:-:S03]  /*0340*/  FADD R5, R5, -R7 ;  /* 0x8000000705057221 */ /* 0x000fc60000000000 */
[----:B------:R-:W-:Y:S01]  /*0350*/  FMUL R17, R4, R17 ;  /* 0x0000001104117220 */ /* 0x000fe20000400000 */
[----:B--2---:R-:W-:-:S03]  /*0360*/  FMUL R16, R15, R16 ;  /* 0x000000100f107220 */ /* 0x004fc60000400000 */
[----:B-----5:R-:W-:Y:S01]  /*0370*/  FFMA R17, R8, R17, R10 ;  /* 0x0000001108117223 */ /* 0x020fe2000000000a */
[----:B------:R-:W-:-:S04]  /*0380*/  FMUL R16, R5, R16 ;  /* 0x0000001005107220 */ /* 0x000fc80000400000 */
[----:B------:R-:W-:Y:S01]  /*0390*/  FFMA R16, R9, R16, R11 ;  /* 0x0000001009107223 */ /* 0x000fe2000000000b */
[----:B---3--:R-:W-:Y:S01]  /*03a0*/  FSETP.GEU.AND P0, PT, R17, -R12, PT ;  /* 0x8000000c1100720b */ /* 0x008fe20003f0e000 */
[----:B------:R-:W-:Y:S02]  /*03b0*/  FADD R12, R12, R17 ;  /* 0x000000110c0c7221 */ /* 0x000fe40000000000 */
[----:B------:R-:W-:Y:S01]  /*03c0*/  FADD R4, R13, R16 ;  /* 0x000000100d047221 */ /* 0x000fe20000000000 */
[----:B------:R-:W-:Y:S01]  /*03d0*/  FSETP.GEU.AND P1, PT, R16, -R13, PT ;  /* 0x8000000d1000720b */ /* 0x000fe20003f2e000 */
[----:B0-----:R-:W-:Y:S01]  /*03e0*/  IMAD.WIDE R2, R0, 0x4, R2 ;  /* 0x0000000400027825 */ /* 0x001fe200078e0202 */
[----:B------:R-:W-:Y:S02]  /*03f0*/  FSEL R12, R12, RZ, P0 ;  /* 0x000000ff0c0c7208 */ /* 0x000fe40000000000 */
[----:B------:R-:W-:-:S05]  /*0400*/  FSEL R13, R4, RZ, P1 ;  /* 0x000000ff040d7208 */ /* 0x000fca0000800000 */
[----:B------:R-:W-:Y:S01]  /*0410*/  STG.E.64 desc[UR4][R2.64], R12 ;  /* 0x0000000c02007986 */ /* 0x000fe2000c101b04 */
[----:B------:R-:W-:Y:S05]  /*0420*/  EXIT ;  /* 0x000000000000794d */ /* 0x000fea0003800000 */
.L_x_0:
[----:B------:R-:W-:-:S00]  /*0430*/  BRA `(.L_x_0) ;  /* 0xfffffffc00fc7947 */ /* 0x000fc0000383ffff */
[----:B------:R-:W-:-:S00]  /*0440*/  NOP ;  /* 0x0000000000007918 */ /* 0x000fc00000000000 */
        /* <DEDUP_REMOVED lines=11> */
.L_x_1:


//--------------------- .nv.global.init           --------------------------
	.section	.nv.global.init,"aw",@progbits
.nv.global.init:
	.type		_$_str,@object
	.size		_$_str,(_$_str_$_2 - _$_str)
_$_str:
        /*0000*/ 	.byte	0x5f, 0x5f, 0x43, 0x55, 0x44, 0x41, 0x5f, 0x46, 0x54, 0x5a, 0x00
	.type		_$_str_$_2,@object
	.size		_$_str_$_2,(.L_1 - _$_str_$_2)
_$_str_$_2:
        /*000b*/ 	.byte	0x5f, 0x5f, 0x43, 0x55, 0x44, 0x41, 0x5f, 0x50, 0x52, 0x45, 0x43, 0x5f, 0x53, 0x51, 0x52, 0x54
        /*001b*/ 	.byte	0x00
.L_1:


//--------------------- .nv.constant0.triton_poi_fused__native_batch_norm_legit_no_training_add_relu_12 --------------------------
	.section	.nv.constant0.triton_poi_fused__native_batch_norm_legit_no_training_add_relu_12,"a",@progbits
	.sectionflags	@""
	.align	4
.nv.constant0.triton_poi_fused__native_batch_norm_legit_no_training_add_relu_12:
	.zero		588
